//
// Generated by NVIDIA NVVM Compiler
//
// Compiler Build ID: CL-36424714
// Cuda compilation tools, release 13.0, V13.0.88
// Based on NVVM 20.0.0
//

.version 9.0
.target sm_100
.address_size 64

	// .globl	_Z14gpu_convultionPiS_S_iii
.extern .func  (.param .b32 func_retval0) vprintf
(
	.param .b64 vprintf_param_0,
	.param .b64 vprintf_param_1
)
;
.extern .func __assertfail
(
	.param .b64 __assertfail_param_0,
	.param .b64 __assertfail_param_1,
	.param .b32 __assertfail_param_2,
	.param .b64 __assertfail_param_3,
	.param .b64 __assertfail_param_4
)
;
.global .align 1 .b8 __unnamed_1[35] = {118, 111, 105, 100, 32, 99, 104, 101, 99, 107, 40, 105, 110, 116, 32, 42, 44, 32, 105, 110, 116, 32, 42, 44, 32, 105, 110, 116, 44, 32, 105, 110, 116, 41};
.global .align 1 .b8 $str[54] = {77, 105, 115, 109, 97, 116, 99, 104, 32, 97, 116, 32, 105, 110, 100, 101, 120, 32, 37, 100, 58, 32, 67, 80, 85, 32, 118, 97, 108, 117, 101, 32, 61, 32, 37, 100, 44, 32, 71, 80, 85, 32, 118, 97, 108, 117, 101, 32, 61, 32, 37, 100, 10};
.global .align 1 .b8 $str$1[2] = {48};
.global .align 1 .b8 $str$2[27] = {47, 116, 109, 112, 47, 115, 97, 115, 115, 95, 99, 117, 95, 54, 111, 122, 118, 111, 103, 115, 108, 47, 107, 46, 99, 117};

.visible .entry _Z14gpu_convultionPiS_S_iii(
	.param .u64 .ptr .align 1 _Z14gpu_convultionPiS_S_iii_param_0,
	.param .u64 .ptr .align 1 _Z14gpu_convultionPiS_S_iii_param_1,
	.param .u64 .ptr .align 1 _Z14gpu_convultionPiS_S_iii_param_2,
	.param .u32 _Z14gpu_convultionPiS_S_iii_param_3,
	.param .u32 _Z14gpu_convultionPiS_S_iii_param_4,
	.param .u32 _Z14gpu_convultionPiS_S_iii_param_5
)
{


	ret;

}
	// .globl	_Z5checkPiS_ii
.visible .entry _Z5checkPiS_ii(
	.param .u64 .ptr .align 1 _Z5checkPiS_ii_param_0,
	.param .u64 .ptr .align 1 _Z5checkPiS_ii_param_1,
	.param .u32 _Z5checkPiS_ii_param_2,
	.param .u32 _Z5checkPiS_ii_param_3
)
{
	.local .align 8 .b8 	__local_depot1[16];
	.reg .b64 	%SP;
	.reg .b64 	%SPL;
	.reg .pred 	%p<3>;
	.reg .b32 	%r<12>;
	.reg .b64 	%rd<18>;

	mov.u64 	%SPL, __local_depot1;
	cvta.local.u64 	%SP, %SPL;
	ld.param.u64 	%rd1, [_Z5checkPiS_ii_param_0];
	ld.param.u64 	%rd2, [_Z5checkPiS_ii_param_1];
	ld.param.u32 	%r4, [_Z5checkPiS_ii_param_2];
	ld.param.u32 	%r5, [_Z5checkPiS_ii_param_3];
	mov.u32 	%r6, %ctaid.x;
	mov.u32 	%r7, %ntid.x;
	mov.u32 	%r8, %tid.x;
	mad.lo.s32 	%r1, %r6, %r7, %r8;
	mul.lo.s32 	%r9, %r5, %r4;
	setp.ge.s32 	%p1, %r1, %r9;
	@%p1 bra 	$L__BB1_3;
	cvta.to.global.u64 	%rd3, %rd1;
	cvta.to.global.u64 	%rd4, %rd2;
	mul.wide.s32 	%rd5, %r1, 4;
	add.s64 	%rd6, %rd3, %rd5;
	ld.global.u32 	%r2, [%rd6];
	add.s64 	%rd7, %rd4, %rd5;
	ld.global.u32 	%r3, [%rd7];
	setp.eq.s32 	%p2, %r2, %r3;
	@%p2 bra 	$L__BB1_3;
	add.u64 	%rd8, %SP, 0;
	add.u64 	%rd9, %SPL, 0;
	st.local.v2.u32 	[%rd9], {%r1, %r2};
	st.local.u32 	[%rd9+8], %r3;
	mov.u64 	%rd10, $str;
	cvta.global.u64 	%rd11, %rd10;
	{ // callseq 0, 0
	.param .b64 param0;
	st.param.b64 	[param0], %rd11;
	.param .b64 param1;
	st.param.b64 	[param1], %rd8;
	.param .b32 retval0;
	call.uni (retval0), 
	vprintf, 
	(
	param0, 
	param1
	);
	ld.param.b32 	%r10, [retval0];
	} // callseq 0
	mov.u64 	%rd12, $str$1;
	cvta.global.u64 	%rd13, %rd12;
	mov.u64 	%rd14, $str$2;
	cvta.global.u64 	%rd15, %rd14;
	mov.u64 	%rd16, __unnamed_1;
	cvta.global.u64 	%rd17, %rd16;
	{ // callseq 1, 0
	.param .b64 param0;
	st.param.b64 	[param0], %rd13;
	.param .b64 param1;
	st.param.b64 	[param1], %rd15;
	.param .b32 param2;
	st.param.b32 	[param2], 56;
	.param .b64 param3;
	st.param.b64 	[param3], %rd17;
	.param .b64 param4;
	st.param.b64 	[param4], 1;
	call.uni 
	__assertfail, 
	(
	param0, 
	param1, 
	param2, 
	param3, 
	param4
	);
	} // callseq 1
$L__BB1_3:
	ret;

}


// ===== COMPILED SASS (sm_100) =====

	.target	sm_100

	.elftype	@"ET_EXEC"


//--------------------- .note.nv.tkinfo           --------------------------
	.section	.note.nv.tkinfo,"",@"SHT_NOTE"
	.sectionflags	@"SHF_NOTE_NV_TKINFO"
	.tkinfo
        /*0018*/ 	.word	0x00000002
        /*0030*/ 	.string	""
        /*0030*/ 	.string	"ptxas"
        /*0030*/ 	.string	"Cuda compilation tools, release 13.0, V13.0.88"
        /*0030*/ 	.string	"Build cuda_13.0.r13.0/compiler.36424714_0"
        /*0030*/ 	.string	"-arch sm_100 -m 64 "



//--------------------- .note.nv.cuinfo           --------------------------
	.section	.note.nv.cuinfo,"",@"SHT_NOTE"
	.sectionflags	@"SHF_NOTE_NV_CUINFO"
        /*0018*/ 	.short	0x0002
        /*001a*/ 	.short	0x0064
        /*001c*/ 	.short	0x0082
	.zero		2


//--------------------- .nv.info                  --------------------------
	.section	.nv.info,"",@"SHT_CUDA_INFO"
	.align	4


	//----- nvinfo : EIATTR_REGCOUNT
	.align		4
        /*0000*/ 	.byte	0x04, 0x2f
        /*0002*/ 	.short	(.L_5 - .L_4)
	.align		4
.L_4:
        /*0004*/ 	.word	index@(_Z14gpu_convultionPiS_S_iii)
        /*0008*/ 	.word	0x00000004


	//----- nvinfo : EIATTR_FRAME_SIZE
	.align		4
.L_5:
        /*000c*/ 	.byte	0x04, 0x11
        /*000e*/ 	.short	(.L_7 - .L_6)
	.align		4
.L_6:
        /*0010*/ 	.word	index@(_Z14gpu_convultionPiS_S_iii)
        /*0014*/ 	.word	0x00000000


	//----- nvinfo : EIATTR_REGCOUNT
	.align		4
.L_7:
        /*0018*/ 	.byte	0x04, 0x2f
        /*001a*/ 	.short	(.L_9 - .L_8)
	.align		4
.L_8:
        /*001c*/ 	.word	index@(_Z5checkPiS_ii)
        /*0020*/ 	.word	0x00000018


	//----- nvinfo : EIATTR_FRAME_SIZE
	.align		4
.L_9:
        /*0024*/ 	.byte	0x04, 0x11
        /*0026*/ 	.short	(.L_11 - .L_10)
	.align		4
.L_10:
        /*0028*/ 	.word	index@(_Z5checkPiS_ii)
        /*002c*/ 	.word	0x00000010


	//----- nvinfo : EIATTR_MIN_STACK_SIZE
	.align		4
.L_11:
        /*0030*/ 	.byte	0x04, 0x12
        /*0032*/ 	.short	(.L_13 - .L_12)
	.align		4
.L_12:
        /*0034*/ 	.word	index@(_Z5checkPiS_ii)
        /*0038*/ 	.word	0x00000010


	//----- nvinfo : EIATTR_MIN_STACK_SIZE
	.align		4
.L_13:
        /*003c*/ 	.byte	0x04, 0x12
        /*003e*/ 	.short	(.L_15 - .L_14)
	.align		4
.L_14:
        /*0040*/ 	.word	index@(_Z14gpu_convultionPiS_S_iii)
        /*0044*/ 	.word	0x00000000
.L_15:


//--------------------- .nv.compat                --------------------------
	.section	.nv.compat,"",@"SHT_CUDA_COMPAT_INFO"
	.align	4
        /*0000*/ 	.byte	0x02, 0x09, 0x00, 0x00, 0x02, 0x02, 0x01, 0x00, 0x02, 0x05, 0x05, 0x00, 0x03, 0x07, 0x01, 0x01
        /*0010*/ 	.byte	0x02, 0x03, 0x00, 0x00, 0x02, 0x06, 0x01, 0x00, 0x04, 0x0b, 0x08, 0x00, 0x09, 0x00, 0x00, 0x00
        /*0020*/ 	.byte	0x00, 0x00, 0x00, 0x00


//--------------------- .nv.info._Z5checkPiS_ii   --------------------------
	.section	.nv.info._Z5checkPiS_ii,"",@"SHT_CUDA_INFO"
	.sectionflags	@""
	.align	4


	//----- nvinfo : EIATTR_CUDA_API_VERSION
	.align		4
        /*0000*/ 	.byte	0x04, 0x37
        /*0002*/ 	.short	(.L_17 - .L_16)
.L_16:
        /*0004*/ 	.word	0x00000082


	//----- nvinfo : EIATTR_KPARAM_INFO
	.align		4
.L_17:
        /*0008*/ 	.byte	0x04, 0x17
        /*000a*/ 	.short	(.L_19 - .L_18)
.L_18:
        /*000c*/ 	.word	0x00000000
        /*0010*/ 	.short	0x0003
        /*0012*/ 	.short	0x0014
        /*0014*/ 	.byte	0x00, 0xf0, 0x11, 0x00


	//----- nvinfo : EIATTR_KPARAM_INFO
	.align		4
.L_19:
        /*0018*/ 	.byte	0x04, 0x17
        /*001a*/ 	.short	(.L_21 - .L_20)
.L_20:
        /*001c*/ 	.word	0x00000000
        /*0020*/ 	.short	0x0002
        /*0022*/ 	.short	0x0010
        /*0024*/ 	.byte	0x00, 0xf0, 0x11, 0x00


	//----- nvinfo : EIATTR_KPARAM_INFO
	.align		4
.L_21:
        /*0028*/ 	.byte	0x04, 0x17
        /*002a*/ 	.short	(.L_23 - .L_22)
.L_22:
        /*002c*/ 	.word	0x00000000
        /*0030*/ 	.short	0x0001
        /*0032*/ 	.short	0x0008
        /*0034*/ 	.byte	0x00, 0xf5, 0x21, 0x00


	//----- nvinfo : EIATTR_KPARAM_INFO
	.align		4
.L_23:
        /*0038*/ 	.byte	0x04, 0x17
        /*003a*/ 	.short	(.L_25 - .L_24)
.L_24:
        /*003c*/ 	.word	0x00000000
        /*0040*/ 	.short	0x0000
        /*0042*/ 	.short	0x0000
        /*0044*/ 	.byte	0x00, 0xf5, 0x21, 0x00


	//----- nvinfo : EIATTR_SPARSE_MMA_MASK
	.align		4
.L_25:
        /*0048*/ 	.byte	0x03, 0x50
        /*004a*/ 	.short	0x0000


	//----- nvinfo : EIATTR_MAXREG_COUNT
	.align		4
        /*004c*/ 	.byte	0x03, 0x1b
        /*004e*/ 	.short	0x00ff


	//----- nvinfo : EIATTR_EXTERNS
	.align		4
        /*0050*/ 	.byte	0x04, 0x0f
        /*0052*/ 	.short	(.L_27 - .L_26)


	//   ....[0]....
	.align		4
.L_26:
        /*0054*/ 	.word	index@(vprintf)


	//   ....[1]....
	.align		4
        /*0058*/ 	.word	index@(__assertfail)


	//----- nvinfo : EIATTR_MERCURY_ISA_VERSION
	.align		4
.L_27:
        /*005c*/ 	.byte	0x03, 0x5f
        /*005e*/ 	.short	0x0101


	//----- nvinfo : EIATTR_VRC_CTA_INIT_COUNT
	.align		4
        /*0060*/ 	.byte	0x02, 0x4a
	.zero		1
	.zero		1


	//----- nvinfo : EIATTR_SYSCALL_OFFSETS
	.align		4
        /*0064*/ 	.byte	0x04, 0x46
        /*0066*/ 	.short	(.L_29 - .L_28)


	//   ....[0]....
.L_28:
        /*0068*/ 	.word	0x000001f0


	//   ....[1]....
        /*006c*/ 	.word	0x000002f0


	//----- nvinfo : EIATTR_EXIT_INSTR_OFFSETS
	.align		4
.L_29:
        /*0070*/ 	.byte	0x04, 0x1c
        /*0072*/ 	.short	(.L_31 - .L_30)


	//   ....[0]....
.L_30:
        /*0074*/ 	.word	0x000000d0


	//   ....[1]....
        /*0078*/ 	.word	0x00000160


	//   ....[2]....
        /*007c*/ 	.word	0x00000300


	//----- nvinfo : EIATTR_CRS_STACK_SIZE
	.align		4
.L_31:
        /*0080*/ 	.byte	0x04, 0x1e
        /*0082*/ 	.short	(.L_33 - .L_32)
.L_32:
        /*0084*/ 	.word	0x00000000


	//----- nvinfo : EIATTR_CBANK_PARAM_SIZE
	.align		4
.L_33:
        /*0088*/ 	.byte	0x03, 0x19
        /*008a*/ 	.short	0x0018


	//----- nvinfo : EIATTR_PARAM_CBANK
	.align		4
        /*008c*/ 	.byte	0x04, 0x0a
        /*008e*/ 	.short	(.L_35 - .L_34)
	.align		4
.L_34:
        /*0090*/ 	.word	index@(.nv.constant0._Z5checkPiS_ii)
        /*0094*/ 	.short	0x0380
        /*0096*/ 	.short	0x0018


	//----- nvinfo : EIATTR_SW_WAR
	.align		4
.L_35:
        /*0098*/ 	.byte	0x04, 0x36
        /*009a*/ 	.short	(.L_37 - .L_36)
.L_36:
        /*009c*/ 	.word	0x00000008
.L_37:


//--------------------- .nv.info._Z14gpu_convultionPiS_S_iii --------------------------
	.section	.nv.info._Z14gpu_convultionPiS_S_iii,"",@"SHT_CUDA_INFO"
	.sectionflags	@""
	.align	4


	//----- nvinfo : EIATTR_CUDA_API_VERSION
	.align		4
        /*0000*/ 	.byte	0x04, 0x37
        /*0002*/ 	.short	(.L_39 - .L_38)
.L_38:
        /*0004*/ 	.word	0x00000082


	//----- nvinfo : EIATTR_KPARAM_INFO
	.align		4
.L_39:
        /*0008*/ 	.byte	0x04, 0x17
        /*000a*/ 	.short	(.L_41 - .L_40)
.L_40:
        /*000c*/ 	.word	0x00000000
        /*0010*/ 	.short	0x0005
        /*0012*/ 	.short	0x0020
        /*0014*/ 	.byte	0x00, 0xf0, 0x11, 0x00


	//----- nvinfo : EIATTR_KPARAM_INFO
	.align		4
.L_41:
        /*0018*/ 	.byte	0x04, 0x17
        /*001a*/ 	.short	(.L_43 - .L_42)
.L_42:
        /*001c*/ 	.word	0x00000000
        /*0020*/ 	.short	0x0004
        /*0022*/ 	.short	0x001c
        /*0024*/ 	.byte	0x00, 0xf0, 0x11, 0x00


	//----- nvinfo : EIATTR_KPARAM_INFO
	.align		4
.L_43:
        /*0028*/ 	.byte	0x04, 0x17
        /*002a*/ 	.short	(.L_45 - .L_44)
.L_44:
        /*002c*/ 	.word	0x00000000
        /*0030*/ 	.short	0x0003
        /*0032*/ 	.short	0x0018
        /*0034*/ 	.byte	0x00, 0xf0, 0x11, 0x00


	//----- nvinfo : EIATTR_KPARAM_INFO
	.align		4
.L_45:
        /*0038*/ 	.byte	0x04, 0x17
        /*003a*/ 	.short	(.L_47 - .L_46)
.L_46:
        /*003c*/ 	.word	0x00000000
        /*0040*/ 	.short	0x0002
        /*0042*/ 	.short	0x0010
        /*0044*/ 	.byte	0x00, 0xf5, 0x21, 0x00


	//----- nvinfo : EIATTR_KPARAM_INFO
	.align		4
.L_47:
        /*0048*/ 	.byte	0x04, 0x17
        /*004a*/ 	.short	(.L_49 - .L_48)
.L_48:
        /*004c*/ 	.word	0x00000000
        /*0050*/ 	.short	0x0001
        /*0052*/ 	.short	0x0008
        /*0054*/ 	.byte	0x00, 0xf5, 0x21, 0x00


	//----- nvinfo : EIATTR_KPARAM_INFO
	.align		4
.L_49:
        /*0058*/ 	.byte	0x04, 0x17
        /*005a*/ 	.short	(.L_51 - .L_50)
.L_50:
        /*005c*/ 	.word	0x00000000
        /*0060*/ 	.short	0x0000
        /*0062*/ 	.short	0x0000
        /*0064*/ 	.byte	0x00, 0xf5, 0x21, 0x00


	//----- nvinfo : EIATTR_SPARSE_MMA_MASK
	.align		4
.L_51:
        /*0068*/ 	.byte	0x03, 0x50
        /*006a*/ 	.short	0x0000


	//----- nvinfo : EIATTR_MAXREG_COUNT
	.align		4
        /*006c*/ 	.byte	0x03, 0x1b
        /*006e*/ 	.short	0x00ff


	//----- nvinfo : EIATTR_MERCURY_ISA_VERSION
	.align		4
        /*0070*/ 	.byte	0x03, 0x5f
        /*0072*/ 	.short	0x0101


	//----- nvinfo : EIATTR_VRC_CTA_INIT_COUNT
	.align		4
        /*0074*/ 	.byte	0x02, 0x4a
	.zero		1
	.zero		1


	//----- nvinfo : EIATTR_EXIT_INSTR_OFFSETS
	.align		4
        /*0078*/ 	.byte	0x04, 0x1c
        /*007a*/ 	.short	(.L_53 - .L_52)


	//   ....[0]....
.L_52:
        /*007c*/ 	.word	0x00000010


	//----- nvinfo : EIATTR_CBANK_PARAM_SIZE
	.align		4
.L_53:
        /*0080*/ 	.byte	0x03, 0x19
        /*0082*/ 	.short	0x0024


	//----- nvinfo : EIATTR_PARAM_CBANK
	.align		4
        /*0084*/ 	.byte	0x04, 0x0a
        /*0086*/ 	.short	(.L_55 - .L_54)
	.align		4
.L_54:
        /*0088*/ 	.word	index@(.nv.constant0._Z14gpu_convultionPiS_S_iii)
        /*008c*/ 	.short	0x0380
        /*008e*/ 	.short	0x0024


	//----- nvinfo : EIATTR_SW_WAR
	.align		4
.L_55:
        /*0090*/ 	.byte	0x04, 0x36
        /*0092*/ 	.short	(.L_57 - .L_56)
.L_56:
        /*0094*/ 	.word	0x00000008
.L_57:


//--------------------- .nv.callgraph             --------------------------
	.section	.nv.callgraph,"",@"SHT_CUDA_CALLGRAPH"
	.align	4
	.sectionentsize	8
	.align		4
        /*0000*/ 	.word	0x00000000
	.align		4
        /*0004*/ 	.word	0xffffffff
	.align		4
        /*0008*/ 	.word	index@(_Z5checkPiS_ii)
	.align		4
        /*000c*/ 	.word	index@(__assertfail)
	.align		4
        /*0010*/ 	.word	index@(_Z5checkPiS_ii)
	.align		4
        /*0014*/ 	.word	index@(vprintf)
	.align		4
        /*0018*/ 	.word	0x00000000
	.align		4
        /*001c*/ 	.word	0xfffffffe
	.align		4
        /*0020*/ 	.word	0x00000000
	.align		4
        /*0024*/ 	.word	0xfffffffd
	.align		4
        /*0028*/ 	.word	0x00000000
	.align		4
        /*002c*/ 	.word	0xfffffffc


//--------------------- .nv.constant4             --------------------------
	.section	.nv.constant4,"a",@progbits
	.align	8
	.align		8
.nv.constant4:
        /*0000*/ 	.dword	vprintf
	.align		8
        /*0008*/ 	.dword	__assertfail
	.align		8
        /*0010*/ 	.dword	__unnamed_1
	.align		8
        /*0018*/ 	.dword	$str
	.align		8
        /*0020*/ 	.dword	$str$1
	.align		8
        /*0028*/ 	.dword	$str$2


//--------------------- .text._Z5checkPiS_ii      --------------------------
	.section	.text._Z5checkPiS_ii,"ax",@progbits
	.align	128
        .global         _Z5checkPiS_ii
        .type           _Z5checkPiS_ii,@function
        .size           _Z5checkPiS_ii,(.L_x_4 - _Z5checkPiS_ii)
        .other          _Z5checkPiS_ii,@"STO_CUDA_ENTRY STV_DEFAULT"
_Z5checkPiS_ii:
.text._Z5checkPiS_ii:
[----:B------:R-:W0:Y:S01]  /*0000*/  LDC R1, c[0x0][0x37c] ;  /* 0x0000df00ff017b82 */ /* 0x000e220000000800 */
[----:B------:R-:W1:Y:S01]  /*0010*/  S2R R3, SR_TID.X ;  /* 0x0000000000037919 */ /* 0x000e620000002100 */
[----:B------:R-:W2:Y:S06]  /*0020*/  LDCU UR7, c[0x0][0x2fc] ;  /* 0x00005f80ff0777ac */ /* 0x000eac0008000800 */
[----:B------:R-:W1:Y:S01]  /*0030*/  S2UR UR8, SR_CTAID.X ;  /* 0x00000000000879c3 */ /* 0x000e620000002500 */
[----:B0-----:R-:W-:Y:S01]  /*0040*/  VIADD R1, R1, 0xfffffff0 ;  /* 0xfffffff001017836 */ /* 0x001fe20000000000 */
[----:B------:R-:W0:Y:S01]  /*0050*/  LDCU.64 UR4, c[0x0][0x390] ;  /* 0x00007200ff0477ac */ /* 0x000e220008000a00 */
[----:B------:R-:W3:Y:S05]  /*0060*/  LDCU UR6, c[0x0][0x2f8] ;  /* 0x00005f00ff0677ac */ /* 0x000eea0008000800 */
[----:B------:R-:W1:Y:S01]  /*0070*/  LDC R2, c[0x0][0x360] ;  /* 0x0000d800ff027b82 */ /* 0x000e620000000800 */
[----:B0-----:R-:W-:Y:S01]  /*0080*/  UIMAD UR4, UR5, UR4, URZ ;  /* 0x00000004050472a4 */ /* 0x001fe2000f8e02ff */
[----:B---3--:R-:W-:-:S05]  /*0090*/  IADD3 R6, P1, PT, R1, UR6, RZ ;  /* 0x0000000601067c10 */ /* 0x008fca000ff3e0ff */
[----:B--2---:R-:W-:Y:S02]  /*00a0*/  IMAD.X R7, RZ, RZ, UR7, P1 ;  /* 0x00000007ff077e24 */ /* 0x004fe400088e06ff */
[----:B-1----:R-:W-:-:S05]  /*00b0*/  IMAD R2, R2, UR8, R3 ;  /* 0x0000000802027c24 */ /* 0x002fca000f8e0203 */
[----:B------:R-:W-:-:S13]  /*00c0*/  ISETP.GE.AND P0, PT, R2, UR4, PT ;  /* 0x0000000402007c0c */ /* 0x000fda000bf06270 */
[----:B------:R-:W-:Y:S05]  /*00d0*/  @P0 EXIT ;  /* 0x000000000000094d */ /* 0x000fea0003800000 */
[----:B------:R-:W0:Y:S01]  /*00e0*/  LDC.64 R8, c[0x0][0x388] ;  /* 0x0000e200ff087b82 */ /* 0x000e220000000a00 */
[----:B------:R-:W1:Y:S07]  /*00f0*/  LDCU.64 UR4, c[0x0][0x358] ;  /* 0x00006b00ff0477ac */ /* 0x000e6e0008000a00 */
[----:B------:R-:W2:Y:S01]  /*0100*/  LDC.64 R4, c[0x0][0x380] ;  /* 0x0000e000ff047b82 */ /* 0x000ea20000000a00 */
[----:B0-----:R-:W-:-:S05]  /*0110*/  IMAD.WIDE R8, R2, 0x4, R8 ;  /* 0x0000000402087825 */ /* 0x001fca00078e0208 */
[----:B-1----:R-:W3:Y:S01]  /*0120*/  LDG.E R0, desc[UR4][R8.64] ;  /* 0x0000000408007981 */ /* 0x002ee2000c1e1900 */
[----:B--2---:R-:W-:-:S05]  /*0130*/  IMAD.WIDE R4, R2, 0x4, R4 ;  /* 0x0000000402047825 */ /* 0x004fca00078e0204 */
[----:B------:R-:W3:Y:S02]  /*0140*/  LDG.E R3, desc[UR4][R4.64] ;  /* 0x0000000404037981 */ /* 0x000ee4000c1e1900 */
[----:B---3--:R-:W-:-:S13]  /*0150*/  ISETP.NE.AND P0, PT, R3, R0, PT ;  /* 0x000000000300720c */ /* 0x008fda0003f05270 */
[----:B------:R-:W-:Y:S05]  /*0160*/  @!P0 EXIT ;  /* 0x000000000000894d */ /* 0x000fea0003800000 */
[----:B------:R-:W-:Y:S01]  /*0170*/  MOV R8, 0x0 ;  /* 0x0000000000087802 */ /* 0x000fe20000000f00 */
[----:B------:R0:W-:Y:S01]  /*0180*/  STL.64 [R1], R2 ;  /* 0x0000000201007387 */ /* 0x0001e20000100a00 */
[----:B------:R-:W1:Y:S03]  /*0190*/  LDCU.64 UR4, c[0x4][0x18] ;  /* 0x01000300ff0477ac */ /* 0x000e660008000a00 */
[----:B------:R0:W-:Y:S01]  /*01a0*/  STL [R1+0x8], R0 ;  /* 0x0000080001007387 */ /* 0x0001e20000100800 */
[----:B------:R-:W2:Y:S01]  /*01b0*/  LDC.64 R8, c[0x4][R8] ;  /* 0x0100000008087b82 */ /* 0x000ea20000000a00 */
[----:B-1----:R-:W-:Y:S01]  /*01c0*/  MOV R4, UR4 ;  /* 0x0000000400047c02 */ /* 0x002fe20008000f00 */
[----:B0-----:R-:W-:-:S07]  /*01d0*/  IMAD.U32 R5, RZ, RZ, UR5 ;  /* 0x00000005ff057e24 */ /* 0x001fce000f8e00ff */
[----:B------:R-:W-:-:S07]  /*01e0*/  LEPC R20, `(.L_x_0) ;  /* 0x000000001014794e */ /* 0x000fce0000000000 */
[----:B--2---:R-:W-:Y:S05]  /*01f0*/  CALL.ABS.NOINC R8 ;  /* 0x0000000008007343 */ /* 0x004fea0003c00000 */
.L_x_0:
[----:B------:R-:W-:Y:S01]  /*0200*/  MOV R0, 0x8 ;  /* 0x0000000800007802 */ /* 0x000fe20000000f00 */
[----:B------:R-:W0:Y:S01]  /*0210*/  LDCU.64 UR4, c[0x4][0x20] ;  /* 0x01000400ff0477ac */ /* 0x000e220008000a00 */
[----:B------:R-:W-:Y:S02]  /*0220*/  HFMA2 R8, -RZ, RZ, 0, 3.337860107421875e-06 ;  /* 0x00000038ff087431 */ /* 0x000fe400000001ff */
[----:B------:R-:W-:Y:S01]  /*0230*/  IMAD.MOV.U32 R12, RZ, RZ, 0x1 ;  /* 0x00000001ff0c7424 */ /* 0x000fe200078e00ff */
[----:B------:R1:W2:Y:S01]  /*0240*/  LDC.64 R2, c[0x4][R0] ;  /* 0x0100000000027b82 */ /* 0x0002a20000000a00 */
[----:B------:R-:W3:Y:S01]  /*0250*/  LDCU.64 UR6, c[0x4][0x28] ;  /* 0x01000500ff0677ac */ /* 0x000ee20008000a00 */
[----:B------:R-:W-:Y:S01]  /*0260*/  MOV R13, RZ ;  /* 0x000000ff000d7202 */ /* 0x000fe20000000f00 */
[----:B------:R-:W4:Y:S01]  /*0270*/  LDCU.64 UR8, c[0x4][0x10] ;  /* 0x01000200ff0877ac */ /* 0x000f220008000a00 */
[----:B0-----:R-:W-:Y:S01]  /*0280*/  MOV R4, UR4 ;  /* 0x0000000400047c02 */ /* 0x001fe20008000f00 */
[----:B------:R-:W-:Y:S01]  /*0290*/  IMAD.U32 R5, RZ, RZ, UR5 ;  /* 0x00000005ff057e24 */ /* 0x000fe2000f8e00ff */
[----:B---3--:R-:W-:Y:S01]  /*02a0*/  MOV R6, UR6 ;  /* 0x0000000600067c02 */ /* 0x008fe20008000f00 */
[----:B------:R-:W-:Y:S01]  /*02b0*/  IMAD.U32 R7, RZ, RZ, UR7 ;  /* 0x00000007ff077e24 */ /* 0x000fe2000f8e00ff */
[----:B----4-:R-:W-:Y:S01]  /*02c0*/  MOV R10, UR8 ;  /* 0x00000008000a7c02 */ /* 0x010fe20008000f00 */
[----:B-1----:R-:W-:-:S07]  /*02d0*/  IMAD.U32 R11, RZ, RZ, UR9 ;  /* 0x00000009ff0b7e24 */ /* 0x002fce000f8e00ff */
[----:B------:R-:W-:-:S07]  /*02e0*/  LEPC R20, `(.L_x_1) ;  /* 0x000000001014794e */ /* 0x000fce0000000000 */
[----:B--2---:R-:W-:Y:S05]  /*02f0*/  CALL.ABS.NOINC R2 ;  /* 0x0000000002007343 */ /* 0x004fea0003c00000 */
.L_x_1:
[----:B------:R-:W-:Y:S05]  /*0300*/  EXIT ;  /* 0x000000000000794d */ /* 0x000fea0003800000 */
.L_x_2:
[----:B------:R-:W-:-:S00]  /*0310*/  BRA `(.L_x_2) ;  /* 0xfffffffc00fc7947 */ /* 0x000fc0000383ffff */
[----:B------:R-:W-:-:S00]  /*0320*/  NOP ;  /* 0x0000000000007918 */ /* 0x000fc00000000000 */
        /* <DEDUP_REMOVED lines=13> */
.L_x_4:


//--------------------- .text._Z14gpu_convultionPiS_S_iii --------------------------
	.section	.text._Z14gpu_convultionPiS_S_iii,"ax",@progbits
	.align	128
        .global         _Z14gpu_convultionPiS_S_iii
        .type           _Z14gpu_convultionPiS_S_iii,@function
        .size           _Z14gpu_convultionPiS_S_iii,(.L_x_5 - _Z14gpu_convultionPiS_S_iii)
        .other          _Z14gpu_convultionPiS_S_iii,@"STO_CUDA_ENTRY STV_DEFAULT"
_Z14gpu_convultionPiS_S_iii:
.text._Z14gpu_convultionPiS_S_iii:
[----:B------:R-:W-:Y:S01]  /*0000*/  LDC R1, c[0x0][0x37c] ;  /* 0x0000df00ff017b82 */ /* 0x000fe20000000800 */
[----:B------:R-:W-:Y:S05]  /*0010*/  EXIT ;  /* 0x000000000000794d */ /* 0x000fea0003800000 */
.L_x_3:
        /* <DEDUP_REMOVED lines=14> */
.L_x_5:


//--------------------- .nv.global.init           --------------------------
	.section	.nv.global.init,"aw",@progbits
.nv.global.init:
	.type		$str$1,@object
	.size		$str$1,($str$2 - $str$1)
$str$1:
        /*0000*/ 	.byte	0x30, 0x00
	.type		$str$2,@object
	.size		$str$2,(__unnamed_1 - $str$2)
$str$2:
        /*0002*/ 	.byte	0x2f, 0x74, 0x6d, 0x70, 0x2f, 0x73, 0x61, 0x73, 0x73, 0x5f, 0x63, 0x75, 0x5f, 0x36, 0x6f, 0x7a
        /*0012*/ 	.byte	0x76, 0x6f, 0x67, 0x73, 0x6c, 0x2f, 0x6b, 0x2e, 0x63, 0x75, 0x00
	.type		__unnamed_1,@object
	.size		__unnamed_1,($str - __unnamed_1)
__unnamed_1:
        /*001d*/ 	.byte	0x76, 0x6f, 0x69, 0x64, 0x20, 0x63, 0x68, 0x65, 0x63, 0x6b, 0x28, 0x69, 0x6e, 0x74, 0x20, 0x2a
        /*002d*/ 	.byte	0x2c, 0x20, 0x69, 0x6e, 0x74, 0x20, 0x2a, 0x2c, 0x20, 0x69, 0x6e, 0x74, 0x2c, 0x20, 0x69, 0x6e
        /*003d*/ 	.byte	0x74, 0x29, 0x00
	.type		$str,@object
	.size		$str,(.L_1 - $str)
$str:
        /*0040*/ 	.byte	0x4d, 0x69, 0x73, 0x6d, 0x61, 0x74, 0x63, 0x68, 0x20, 0x61, 0x74, 0x20, 0x69, 0x6e, 0x64, 0x65
        /*0050*/ 	.byte	0x78, 0x20, 0x25, 0x64, 0x3a, 0x20, 0x43, 0x50, 0x55, 0x20, 0x76, 0x61, 0x6c, 0x75, 0x65, 0x20
        /*0060*/ 	.byte	0x3d, 0x20, 0x25, 0x64, 0x2c, 0x20, 0x47, 0x50, 0x55, 0x20, 0x76, 0x61, 0x6c, 0x75, 0x65, 0x20
        /*0070*/ 	.byte	0x3d, 0x20, 0x25, 0x64, 0x0a, 0x00
.L_1:


//--------------------- .nv.shared.reserved.0     --------------------------
	.section	.nv.shared.reserved.0,"aw",@nobits
	.weak		__nv_reservedSMEM_offset_0_alias
	.size		__nv_reservedSMEM_offset_0_alias, 0, 64
	.other		__nv_reservedSMEM_offset_0_alias,@"STO_CUDA_RESERVED_SHARED STV_DEFAULT"
__nv_reservedSMEM_offset_0_alias:
	.zero		0
	.zero		64


//--------------------- .nv.constant0._Z5checkPiS_ii --------------------------
	.section	.nv.constant0._Z5checkPiS_ii,"a",@progbits
	.sectionflags	@""
	.align	4
.nv.constant0._Z5checkPiS_ii:
	.zero		920


//--------------------- .nv.constant0._Z14gpu_convultionPiS_S_iii --------------------------
	.section	.nv.constant0._Z14gpu_convultionPiS_S_iii,"a",@progbits
	.sectionflags	@""
	.align	4
.nv.constant0._Z14gpu_convultionPiS_S_iii:
	.zero		932


//--------------------- SYMBOLS --------------------------

	.type		.nv.reservedSmem.offset0,@object
	.size		.nv.reservedSmem.offset0,0x4
	.type		vprintf,@function
	.type		__assertfail,@function
